//
// Generated by NVIDIA NVVM Compiler
//
// Compiler Build ID: CL-36424714
// Cuda compilation tools, release 13.0, V13.0.88
// Based on NVVM 20.0.0
//

.version 9.0
.target sm_100
.address_size 64

	// .globl	_Z12hello_kernelv
.extern .func  (.param .b32 func_retval0) vprintf
(
	.param .b64 vprintf_param_0,
	.param .b64 vprintf_param_1
)
;
.global .align 1 .b8 $str[30] = {72, 101, 108, 108, 111, 32, 119, 111, 114, 108, 100, 32, 102, 114, 111, 109, 32, 116, 104, 101, 32, 100, 101, 118, 105, 99, 101, 33, 10};

.visible .entry _Z12hello_kernelv()
{
	.reg .b32 	%r<3>;
	.reg .b64 	%rd<3>;

	mov.u64 	%rd1, $str;
	cvta.global.u64 	%rd2, %rd1;
	{ // callseq 0, 0
	.param .b64 param0;
	st.param.b64 	[param0], %rd2;
	.param .b64 param1;
	st.param.b64 	[param1], 0;
	.param .b32 retval0;
	call.uni (retval0), 
	vprintf, 
	(
	param0, 
	param1
	);
	ld.param.b32 	%r1, [retval0];
	} // callseq 0
	ret;

}


// ===== COMPILED SASS (sm_100) =====

	.target	sm_100

	.elftype	@"ET_EXEC"


//--------------------- .note.nv.tkinfo           --------------------------
	.section	.note.nv.tkinfo,"",@"SHT_NOTE"
	.sectionflags	@"SHF_NOTE_NV_TKINFO"
	.tkinfo
        /*0018*/ 	.word	0x00000002
        /*0030*/ 	.string	""
        /*0030*/ 	.string	"ptxas"
        /*0030*/ 	.string	"Cuda compilation tools, release 13.0, V13.0.88"
        /*0030*/ 	.string	"Build cuda_13.0.r13.0/compiler.36424714_0"
        /*0030*/ 	.string	"-arch sm_100 -m 64 "



//--------------------- .note.nv.cuinfo           --------------------------
	.section	.note.nv.cuinfo,"",@"SHT_NOTE"
	.sectionflags	@"SHF_NOTE_NV_CUINFO"
        /*0018*/ 	.short	0x0002
        /*001a*/ 	.short	0x0064
        /*001c*/ 	.short	0x0082
	.zero		2


//--------------------- .nv.info                  --------------------------
	.section	.nv.info,"",@"SHT_CUDA_INFO"
	.align	4


	//----- nvinfo : EIATTR_REGCOUNT
	.align		4
        /*0000*/ 	.byte	0x04, 0x2f
        /*0002*/ 	.short	(.L_2 - .L_1)
	.align		4
.L_1:
        /*0004*/ 	.word	index@(_Z12hello_kernelv)
        /*0008*/ 	.word	0x00000018


	//----- nvinfo : EIATTR_FRAME_SIZE
	.align		4
.L_2:
        /*000c*/ 	.byte	0x04, 0x11
        /*000e*/ 	.short	(.L_4 - .L_3)
	.align		4
.L_3:
        /*0010*/ 	.word	index@(_Z12hello_kernelv)
        /*0014*/ 	.word	0x00000000


	//----- nvinfo : EIATTR_MIN_STACK_SIZE
	.align		4
.L_4:
        /*0018*/ 	.byte	0x04, 0x12
        /*001a*/ 	.short	(.L_6 - .L_5)
	.align		4
.L_5:
        /*001c*/ 	.word	index@(_Z12hello_kernelv)
        /*0020*/ 	.word	0x00000000
.L_6:


//--------------------- .nv.compat                --------------------------
	.section	.nv.compat,"",@"SHT_CUDA_COMPAT_INFO"
	.align	4
        /*0000*/ 	.byte	0x02, 0x09, 0x00, 0x00, 0x02, 0x02, 0x01, 0x00, 0x02, 0x05, 0x05, 0x00, 0x03, 0x07, 0x01, 0x01
        /*0010*/ 	.byte	0x02, 0x03, 0x00, 0x00, 0x02, 0x06, 0x01, 0x00, 0x04, 0x0b, 0x08, 0x00, 0x09, 0x00, 0x00, 0x00
        /*0020*/ 	.byte	0x00, 0x00, 0x00, 0x00


//--------------------- .nv.info._Z12hello_kernelv --------------------------
	.section	.nv.info._Z12hello_kernelv,"",@"SHT_CUDA_INFO"
	.sectionflags	@""
	.align	4


	//----- nvinfo : EIATTR_CUDA_API_VERSION
	.align		4
        /*0000*/ 	.byte	0x04, 0x37
        /*0002*/ 	.short	(.L_8 - .L_7)
.L_7:
        /*0004*/ 	.word	0x00000082


	//----- nvinfo : EIATTR_SPARSE_MMA_MASK
	.align		4
.L_8:
        /*0008*/ 	.byte	0x03, 0x50
        /*000a*/ 	.short	0x0000


	//----- nvinfo : EIATTR_MAXREG_COUNT
	.align		4
        /*000c*/ 	.byte	0x03, 0x1b
        /*000e*/ 	.short	0x00ff


	//----- nvinfo : EIATTR_EXTERNS
	.align		4
        /*0010*/ 	.byte	0x04, 0x0f
        /*0012*/ 	.short	(.L_10 - .L_9)


	//   ....[0]....
	.align		4
.L_9:
        /*0014*/ 	.word	index@(vprintf)


	//----- nvinfo : EIATTR_MERCURY_ISA_VERSION
	.align		4
.L_10:
        /*0018*/ 	.byte	0x03, 0x5f
        /*001a*/ 	.short	0x0101


	//----- nvinfo : EIATTR_VRC_CTA_INIT_COUNT
	.align		4
        /*001c*/ 	.byte	0x02, 0x4a
	.zero		1
	.zero		1


	//----- nvinfo : EIATTR_SYSCALL_OFFSETS
	.align		4
        /*0020*/ 	.byte	0x04, 0x46
        /*0022*/ 	.short	(.L_12 - .L_11)


	//   ....[0]....
.L_11:
        /*0024*/ 	.word	0x00000080


	//----- nvinfo : EIATTR_EXIT_INSTR_OFFSETS
	.align		4
.L_12:
        /*0028*/ 	.byte	0x04, 0x1c
        /*002a*/ 	.short	(.L_14 - .L_13)


	//   ....[0]....
.L_13:
        /*002c*/ 	.word	0x00000090


	//----- nvinfo : EIATTR_SW_WAR
	.align		4
.L_14:
        /*0030*/ 	.byte	0x04, 0x36
        /*0032*/ 	.short	(.L_16 - .L_15)
.L_15:
        /*0034*/ 	.word	0x00000008
.L_16:


//--------------------- .nv.callgraph             --------------------------
	.section	.nv.callgraph,"",@"SHT_CUDA_CALLGRAPH"
	.align	4
	.sectionentsize	8
	.align		4
        /*0000*/ 	.word	0x00000000
	.align		4
        /*0004*/ 	.word	0xffffffff
	.align		4
        /*0008*/ 	.word	index@(_Z12hello_kernelv)
	.align		4
        /*000c*/ 	.word	index@(vprintf)
	.align		4
        /*0010*/ 	.word	0x00000000
	.align		4
        /*0014*/ 	.word	0xfffffffe
	.align		4
        /*0018*/ 	.word	0x00000000
	.align		4
        /*001c*/ 	.word	0xfffffffd
	.align		4
        /*0020*/ 	.word	0x00000000
	.align		4
        /*0024*/ 	.word	0xfffffffc


//--------------------- .nv.constant4             --------------------------
	.section	.nv.constant4,"a",@progbits
	.align	8
	.align		8
.nv.constant4:
        /*0000*/ 	.dword	vprintf
	.align		8
        /*0008*/ 	.dword	$str


//--------------------- .text._Z12hello_kernelv   --------------------------
	.section	.text._Z12hello_kernelv,"ax",@progbits
	.align	128
        .global         _Z12hello_kernelv
        .type           _Z12hello_kernelv,@function
        .size           _Z12hello_kernelv,(.L_x_2 - _Z12hello_kernelv)
        .other          _Z12hello_kernelv,@"STO_CUDA_ENTRY STV_DEFAULT"
_Z12hello_kernelv:
.text._Z12hello_kernelv:
[----:B------:R-:W0:Y:S01]  /*0000*/  LDC R1, c[0x0][0x37c] ;  /* 0x0000df00ff017b82 */ /* 0x000e220000000800 */
[----:B------:R-:W-:Y:S01]  /*0010*/  MOV R0, 0x0 ;  /* 0x0000000000007802 */ /* 0x000fe20000000f00 */
[----:B------:R-:W1:Y:S01]  /*0020*/  LDCU.64 UR4, c[0x4][0x8] ;  /* 0x01000100ff0477ac */ /* 0x000e620008000a00 */
[----:B------:R-:W-:-:S05]  /*0030*/  CS2R R6, SRZ ;  /* 0x0000000000067805 */ /* 0x000fca000001ff00 */
[----:B------:R2:W3:Y:S01]  /*0040*/  LDC.64 R2, c[0x4][R0] ;  /* 0x0100000000027b82 */ /* 0x0004e20000000a00 */
[----:B-1----:R-:W-:Y:S02]  /*0050*/  IMAD.U32 R4, RZ, RZ, UR4 ;  /* 0x00000004ff047e24 */ /* 0x002fe4000f8e00ff */
[----:B--2---:R-:W-:-:S07]  /*0060*/  IMAD.U32 R5, RZ, RZ, UR5 ;  /* 0x00000005ff057e24 */ /* 0x004fce000f8e00ff */
[----:B------:R-:W-:-:S07]  /*0070*/  LEPC R20, `(.L_x_0) ;  /* 0x000000001014794e */ /* 0x000fce0000000000 */
[----:B0--3--:R-:W-:Y:S05]  /*0080*/  CALL.ABS.NOINC R2 ;  /* 0x0000000002007343 */ /* 0x009fea0003c00000 */
.L_x_0:
[----:B------:R-:W-:Y:S05]  /*0090*/  EXIT ;  /* 0x000000000000794d */ /* 0x000fea0003800000 */
.L_x_1:
[----:B------:R-:W-:-:S00]  /*00a0*/  BRA `(.L_x_1) ;  /* 0xfffffffc00fc7947 */ /* 0x000fc0000383ffff */
[----:B------:R-:W-:-:S00]  /*00b0*/  NOP ;  /* 0x0000000000007918 */ /* 0x000fc00000000000 */
        /* <DEDUP_REMOVED lines=12> */
.L_x_2:


//--------------------- .nv.global.init           --------------------------
	.section	.nv.global.init,"aw",@progbits
.nv.global.init:
	.type		$str,@object
	.size		$str,(.L_0 - $str)
$str:
        /*0000*/ 	.byte	0x48, 0x65, 0x6c, 0x6c, 0x6f, 0x20, 0x77, 0x6f, 0x72, 0x6c, 0x64, 0x20, 0x66, 0x72, 0x6f, 0x6d
        /*0010*/ 	.byte	0x20, 0x74, 0x68, 0x65, 0x20, 0x64, 0x65, 0x76, 0x69, 0x63, 0x65, 0x21, 0x0a, 0x00
.L_0:


//--------------------- .nv.shared.reserved.0     --------------------------
	.section	.nv.shared.reserved.0,"aw",@nobits
	.weak		__nv_reservedSMEM_offset_0_alias
	.size		__nv_reservedSMEM_offset_0_alias, 0, 64
	.other		__nv_reservedSMEM_offset_0_alias,@"STO_CUDA_RESERVED_SHARED STV_DEFAULT"
__nv_reservedSMEM_offset_0_alias:
	.zero		0
	.zero		64


//--------------------- .nv.constant0._Z12hello_kernelv --------------------------
	.section	.nv.constant0._Z12hello_kernelv,"a",@progbits
	.sectionflags	@""
	.align	4
.nv.constant0._Z12hello_kernelv:
	.zero		896


//--------------------- SYMBOLS --------------------------

	.type		.nv.reservedSmem.offset0,@object
	.size		.nv.reservedSmem.offset0,0x4
	.type		vprintf,@function
